//
// Generated by NVIDIA NVVM Compiler
//
// Compiler Build ID: CL-36424714
// Cuda compilation tools, release 13.0, V13.0.88
// Based on NVVM 20.0.0
//

.version 9.0
.target sm_100
.address_size 64

	// .globl	_Z13Transpose_GPUPfS_ii
// _ZZ20Transpose_GPU_SharedPfS_iiE4ds_M has been demoted

.visible .entry _Z13Transpose_GPUPfS_ii(
	.param .u64 .ptr .align 1 _Z13Transpose_GPUPfS_ii_param_0,
	.param .u64 .ptr .align 1 _Z13Transpose_GPUPfS_ii_param_1,
	.param .u32 _Z13Transpose_GPUPfS_ii_param_2,
	.param .u32 _Z13Transpose_GPUPfS_ii_param_3
)
{
	.reg .pred 	%p<4>;
	.reg .b32 	%r<15>;
	.reg .b32 	%f<2>;
	.reg .b64 	%rd<9>;

	ld.param.u64 	%rd1, [_Z13Transpose_GPUPfS_ii_param_0];
	ld.param.u64 	%rd2, [_Z13Transpose_GPUPfS_ii_param_1];
	ld.param.u32 	%r5, [_Z13Transpose_GPUPfS_ii_param_2];
	ld.param.u32 	%r4, [_Z13Transpose_GPUPfS_ii_param_3];
	mov.u32 	%r6, %tid.y;
	mov.u32 	%r7, %ntid.y;
	mov.u32 	%r8, %ctaid.y;
	mad.lo.s32 	%r9, %r7, %r8, %r6;
	mov.u32 	%r10, %tid.x;
	mov.u32 	%r11, %ntid.x;
	mov.u32 	%r12, %ctaid.x;
	mad.lo.s32 	%r2, %r11, %r12, %r10;
	setp.ge.s32 	%p1, %r2, %r4;
	setp.ge.s32 	%p2, %r9, %r5;
	or.pred  	%p3, %p1, %p2;
	@%p3 bra 	$L__BB0_2;
	cvta.to.global.u64 	%rd3, %rd1;
	cvta.to.global.u64 	%rd4, %rd2;
	mad.lo.s32 	%r13, %r4, %r9, %r2;
	mul.wide.s32 	%rd5, %r13, 4;
	add.s64 	%rd6, %rd3, %rd5;
	ld.global.f32 	%f1, [%rd6];
	mad.lo.s32 	%r14, %r5, %r2, %r9;
	mul.wide.s32 	%rd7, %r14, 4;
	add.s64 	%rd8, %rd4, %rd7;
	st.global.f32 	[%rd8], %f1;
$L__BB0_2:
	ret;

}
	// .globl	_Z20Transpose_GPU_SharedPfS_ii
.visible .entry _Z20Transpose_GPU_SharedPfS_ii(
	.param .u64 .ptr .align 1 _Z20Transpose_GPU_SharedPfS_ii_param_0,
	.param .u64 .ptr .align 1 _Z20Transpose_GPU_SharedPfS_ii_param_1,
	.param .u32 _Z20Transpose_GPU_SharedPfS_ii_param_2,
	.param .u32 _Z20Transpose_GPU_SharedPfS_ii_param_3
)
{
	.reg .pred 	%p<7>;
	.reg .b32 	%r<28>;
	.reg .b32 	%f<6>;
	.reg .b64 	%rd<9>;
	// demoted variable
	.shared .align 4 .b8 _ZZ20Transpose_GPU_SharedPfS_iiE4ds_M[1024];
	ld.param.u64 	%rd1, [_Z20Transpose_GPU_SharedPfS_ii_param_0];
	ld.param.u64 	%rd2, [_Z20Transpose_GPU_SharedPfS_ii_param_1];
	ld.param.u32 	%r9, [_Z20Transpose_GPU_SharedPfS_ii_param_2];
	ld.param.u32 	%r10, [_Z20Transpose_GPU_SharedPfS_ii_param_3];
	mov.u32 	%r1, %tid.y;
	mov.u32 	%r11, %ntid.y;
	mov.u32 	%r12, %ctaid.y;
	mul.lo.s32 	%r2, %r11, %r12;
	add.s32 	%r3, %r2, %r1;
	mov.u32 	%r4, %tid.x;
	mov.u32 	%r13, %ntid.x;
	mov.u32 	%r14, %ctaid.x;
	mul.lo.s32 	%r5, %r13, %r14;
	add.s32 	%r6, %r5, %r4;
	setp.ge.s32 	%p1, %r3, %r9;
	setp.ge.s32 	%p2, %r6, %r10;
	mov.f32 	%f5, 0f00000000;
	or.pred  	%p3, %p1, %p2;
	@%p3 bra 	$L__BB1_2;
	cvta.to.global.u64 	%rd3, %rd1;
	mad.lo.s32 	%r15, %r10, %r3, %r6;
	mul.wide.s32 	%rd4, %r15, 4;
	add.s64 	%rd5, %rd3, %rd4;
	ld.global.f32 	%f5, [%rd5];
$L__BB1_2:
	shl.b32 	%r16, %r1, 6;
	mov.u32 	%r17, _ZZ20Transpose_GPU_SharedPfS_iiE4ds_M;
	add.s32 	%r18, %r17, %r16;
	shl.b32 	%r20, %r4, 2;
	add.s32 	%r21, %r18, %r20;
	st.shared.f32 	[%r21], %f5;
	bar.sync 	0;
	add.s32 	%r7, %r5, %r1;
	setp.ge.u32 	%p4, %r7, %r10;
	add.s32 	%r8, %r2, %r4;
	setp.ge.u32 	%p5, %r8, %r9;
	or.pred  	%p6, %p4, %p5;
	@%p6 bra 	$L__BB1_4;
	shl.b32 	%r22, %r4, 6;
	add.s32 	%r24, %r17, %r22;
	shl.b32 	%r25, %r1, 2;
	add.s32 	%r26, %r24, %r25;
	ld.shared.f32 	%f4, [%r26];
	mad.lo.s32 	%r27, %r9, %r7, %r8;
	cvta.to.global.u64 	%rd6, %rd2;
	mul.wide.u32 	%rd7, %r27, 4;
	add.s64 	%rd8, %rd6, %rd7;
	st.global.f32 	[%rd8], %f4;
$L__BB1_4:
	ret;

}


// ===== COMPILED SASS (sm_100) =====

	.target	sm_100

	.elftype	@"ET_EXEC"


//--------------------- .note.nv.tkinfo           --------------------------
	.section	.note.nv.tkinfo,"",@"SHT_NOTE"
	.sectionflags	@"SHF_NOTE_NV_TKINFO"
	.tkinfo
        /*0018*/ 	.word	0x00000002
        /*0030*/ 	.string	""
        /*0030*/ 	.string	"ptxas"
        /*0030*/ 	.string	"Cuda compilation tools, release 13.0, V13.0.88"
        /*0030*/ 	.string	"Build cuda_13.0.r13.0/compiler.36424714_0"
        /*0030*/ 	.string	"-arch sm_100 -m 64 "



//--------------------- .note.nv.cuinfo           --------------------------
	.section	.note.nv.cuinfo,"",@"SHT_NOTE"
	.sectionflags	@"SHF_NOTE_NV_CUINFO"
        /*0018*/ 	.short	0x0002
        /*001a*/ 	.short	0x0064
        /*001c*/ 	.short	0x0082
	.zero		2


//--------------------- .nv.info                  --------------------------
	.section	.nv.info,"",@"SHT_CUDA_INFO"
	.align	4


	//----- nvinfo : EIATTR_REGCOUNT
	.align		4
        /*0000*/ 	.byte	0x04, 0x2f
        /*0002*/ 	.short	(.L_1 - .L_0)
	.align		4
.L_0:
        /*0004*/ 	.word	index@(_Z13Transpose_GPUPfS_ii)
        /*0008*/ 	.word	0x0000000a


	//----- nvinfo : EIATTR_FRAME_SIZE
	.align		4
.L_1:
        /*000c*/ 	.byte	0x04, 0x11
        /*000e*/ 	.short	(.L_3 - .L_2)
	.align		4
.L_2:
        /*0010*/ 	.word	index@(_Z13Transpose_GPUPfS_ii)
        /*0014*/ 	.word	0x00000000


	//----- nvinfo : EIATTR_REGCOUNT
	.align		4
.L_3:
        /*0018*/ 	.byte	0x04, 0x2f
        /*001a*/ 	.short	(.L_5 - .L_4)
	.align		4
.L_4:
        /*001c*/ 	.word	index@(_Z20Transpose_GPU_SharedPfS_ii)
        /*0020*/ 	.word	0x0000000e


	//----- nvinfo : EIATTR_FRAME_SIZE
	.align		4
.L_5:
        /*0024*/ 	.byte	0x04, 0x11
        /*0026*/ 	.short	(.L_7 - .L_6)
	.align		4
.L_6:
        /*0028*/ 	.word	index@(_Z20Transpose_GPU_SharedPfS_ii)
        /*002c*/ 	.word	0x00000000


	//----- nvinfo : EIATTR_MIN_STACK_SIZE
	.align		4
.L_7:
        /*0030*/ 	.byte	0x04, 0x12
        /*0032*/ 	.short	(.L_9 - .L_8)
	.align		4
.L_8:
        /*0034*/ 	.word	index@(_Z20Transpose_GPU_SharedPfS_ii)
        /*0038*/ 	.word	0x00000000


	//----- nvinfo : EIATTR_MIN_STACK_SIZE
	.align		4
.L_9:
        /*003c*/ 	.byte	0x04, 0x12
        /*003e*/ 	.short	(.L_11 - .L_10)
	.align		4
.L_10:
        /*0040*/ 	.word	index@(_Z13Transpose_GPUPfS_ii)
        /*0044*/ 	.word	0x00000000
.L_11:


//--------------------- .nv.compat                --------------------------
	.section	.nv.compat,"",@"SHT_CUDA_COMPAT_INFO"
	.align	4
        /*0000*/ 	.byte	0x02, 0x09, 0x00, 0x00, 0x02, 0x02, 0x01, 0x00, 0x02, 0x05, 0x05, 0x00, 0x03, 0x07, 0x01, 0x01
        /*0010*/ 	.byte	0x02, 0x03, 0x00, 0x00, 0x02, 0x06, 0x01, 0x00, 0x04, 0x0b, 0x08, 0x00, 0x09, 0x00, 0x00, 0x00
        /*0020*/ 	.byte	0x00, 0x00, 0x00, 0x00


//--------------------- .nv.info._Z20Transpose_GPU_SharedPfS_ii --------------------------
	.section	.nv.info._Z20Transpose_GPU_SharedPfS_ii,"",@"SHT_CUDA_INFO"
	.sectionflags	@""
	.align	4


	//----- nvinfo : EIATTR_CUDA_API_VERSION
	.align		4
        /*0000*/ 	.byte	0x04, 0x37
        /*0002*/ 	.short	(.L_13 - .L_12)
.L_12:
        /*0004*/ 	.word	0x00000082


	//----- nvinfo : EIATTR_KPARAM_INFO
	.align		4
.L_13:
        /*0008*/ 	.byte	0x04, 0x17
        /*000a*/ 	.short	(.L_15 - .L_14)
.L_14:
        /*000c*/ 	.word	0x00000000
        /*0010*/ 	.short	0x0003
        /*0012*/ 	.short	0x0014
        /*0014*/ 	.byte	0x00, 0xf0, 0x11, 0x00


	//----- nvinfo : EIATTR_KPARAM_INFO
	.align		4
.L_15:
        /*0018*/ 	.byte	0x04, 0x17
        /*001a*/ 	.short	(.L_17 - .L_16)
.L_16:
        /*001c*/ 	.word	0x00000000
        /*0020*/ 	.short	0x0002
        /*0022*/ 	.short	0x0010
        /*0024*/ 	.byte	0x00, 0xf0, 0x11, 0x00


	//----- nvinfo : EIATTR_KPARAM_INFO
	.align		4
.L_17:
        /*0028*/ 	.byte	0x04, 0x17
        /*002a*/ 	.short	(.L_19 - .L_18)
.L_18:
        /*002c*/ 	.word	0x00000000
        /*0030*/ 	.short	0x0001
        /*0032*/ 	.short	0x0008
        /*0034*/ 	.byte	0x00, 0xf5, 0x21, 0x00


	//----- nvinfo : EIATTR_KPARAM_INFO
	.align		4
.L_19:
        /*0038*/ 	.byte	0x04, 0x17
        /*003a*/ 	.short	(.L_21 - .L_20)
.L_20:
        /*003c*/ 	.word	0x00000000
        /*0040*/ 	.short	0x0000
        /*0042*/ 	.short	0x0000
        /*0044*/ 	.byte	0x00, 0xf5, 0x21, 0x00


	//----- nvinfo : EIATTR_SPARSE_MMA_MASK
	.align		4
.L_21:
        /*0048*/ 	.byte	0x03, 0x50
        /*004a*/ 	.short	0x0000


	//----- nvinfo : EIATTR_MAXREG_COUNT
	.align		4
        /*004c*/ 	.byte	0x03, 0x1b
        /*004e*/ 	.short	0x00ff


	//----- nvinfo : EIATTR_NUM_BARRIERS
	.align		4
        /*0050*/ 	.byte	0x02, 0x4c
        /*0052*/ 	.byte	0x01
	.zero		1


	//----- nvinfo : EIATTR_MERCURY_ISA_VERSION
	.align		4
        /*0054*/ 	.byte	0x03, 0x5f
        /*0056*/ 	.short	0x0101


	//----- nvinfo : EIATTR_VRC_CTA_INIT_COUNT
	.align		4
        /*0058*/ 	.byte	0x02, 0x4a
	.zero		1
	.zero		1


	//----- nvinfo : EIATTR_EXIT_INSTR_OFFSETS
	.align		4
        /*005c*/ 	.byte	0x04, 0x1c
        /*005e*/ 	.short	(.L_23 - .L_22)


	//   ....[0]....
.L_22:
        /*0060*/ 	.word	0x000001f0


	//   ....[1]....
        /*0064*/ 	.word	0x00000270


	//----- nvinfo : EIATTR_CBANK_PARAM_SIZE
	.align		4
.L_23:
        /*0068*/ 	.byte	0x03, 0x19
        /*006a*/ 	.short	0x0018


	//----- nvinfo : EIATTR_PARAM_CBANK
	.align		4
        /*006c*/ 	.byte	0x04, 0x0a
        /*006e*/ 	.short	(.L_25 - .L_24)
	.align		4
.L_24:
        /*0070*/ 	.word	index@(.nv.constant0._Z20Transpose_GPU_SharedPfS_ii)
        /*0074*/ 	.short	0x0380
        /*0076*/ 	.short	0x0018


	//----- nvinfo : EIATTR_SW_WAR
	.align		4
.L_25:
        /*0078*/ 	.byte	0x04, 0x36
        /*007a*/ 	.short	(.L_27 - .L_26)
.L_26:
        /*007c*/ 	.word	0x00000008
.L_27:


//--------------------- .nv.info._Z13Transpose_GPUPfS_ii --------------------------
	.section	.nv.info._Z13Transpose_GPUPfS_ii,"",@"SHT_CUDA_INFO"
	.sectionflags	@""
	.align	4


	//----- nvinfo : EIATTR_CUDA_API_VERSION
	.align		4
        /*0000*/ 	.byte	0x04, 0x37
        /*0002*/ 	.short	(.L_29 - .L_28)
.L_28:
        /*0004*/ 	.word	0x00000082


	//----- nvinfo : EIATTR_KPARAM_INFO
	.align		4
.L_29:
        /*0008*/ 	.byte	0x04, 0x17
        /*000a*/ 	.short	(.L_31 - .L_30)
.L_30:
        /*000c*/ 	.word	0x00000000
        /*0010*/ 	.short	0x0003
        /*0012*/ 	.short	0x0014
        /*0014*/ 	.byte	0x00, 0xf0, 0x11, 0x00


	//----- nvinfo : EIATTR_KPARAM_INFO
	.align		4
.L_31:
        /*0018*/ 	.byte	0x04, 0x17
        /*001a*/ 	.short	(.L_33 - .L_32)
.L_32:
        /*001c*/ 	.word	0x00000000
        /*0020*/ 	.short	0x0002
        /*0022*/ 	.short	0x0010
        /*0024*/ 	.byte	0x00, 0xf0, 0x11, 0x00


	//----- nvinfo : EIATTR_KPARAM_INFO
	.align		4
.L_33:
        /*0028*/ 	.byte	0x04, 0x17
        /*002a*/ 	.short	(.L_35 - .L_34)
.L_34:
        /*002c*/ 	.word	0x00000000
        /*0030*/ 	.short	0x0001
        /*0032*/ 	.short	0x0008
        /*0034*/ 	.byte	0x00, 0xf5, 0x21, 0x00


	//----- nvinfo : EIATTR_KPARAM_INFO
	.align		4
.L_35:
        /*0038*/ 	.byte	0x04, 0x17
        /*003a*/ 	.short	(.L_37 - .L_36)
.L_36:
        /*003c*/ 	.word	0x00000000
        /*0040*/ 	.short	0x0000
        /*0042*/ 	.short	0x0000
        /*0044*/ 	.byte	0x00, 0xf5, 0x21, 0x00


	//----- nvinfo : EIATTR_SPARSE_MMA_MASK
	.align		4
.L_37:
        /*0048*/ 	.byte	0x03, 0x50
        /*004a*/ 	.short	0x0000


	//----- nvinfo : EIATTR_MAXREG_COUNT
	.align		4
        /*004c*/ 	.byte	0x03, 0x1b
        /*004e*/ 	.short	0x00ff


	//----- nvinfo : EIATTR_MERCURY_ISA_VERSION
	.align		4
        /*0050*/ 	.byte	0x03, 0x5f
        /*0052*/ 	.short	0x0101


	//----- nvinfo : EIATTR_VRC_CTA_INIT_COUNT
	.align		4
        /*0054*/ 	.byte	0x02, 0x4a
	.zero		1
	.zero		1


	//----- nvinfo : EIATTR_EXIT_INSTR_OFFSETS
	.align		4
        /*0058*/ 	.byte	0x04, 0x1c
        /*005a*/ 	.short	(.L_39 - .L_38)


	//   ....[0]....
.L_38:
        /*005c*/ 	.word	0x000000c0


	//   ....[1]....
        /*0060*/ 	.word	0x00000160


	//----- nvinfo : EIATTR_CBANK_PARAM_SIZE
	.align		4
.L_39:
        /*0064*/ 	.byte	0x03, 0x19
        /*0066*/ 	.short	0x0018


	//----- nvinfo : EIATTR_PARAM_CBANK
	.align		4
        /*0068*/ 	.byte	0x04, 0x0a
        /*006a*/ 	.short	(.L_41 - .L_40)
	.align		4
.L_40:
        /*006c*/ 	.word	index@(.nv.constant0._Z13Transpose_GPUPfS_ii)
        /*0070*/ 	.short	0x0380
        /*0072*/ 	.short	0x0018


	//----- nvinfo : EIATTR_SW_WAR
	.align		4
.L_41:
        /*0074*/ 	.byte	0x04, 0x36
        /*0076*/ 	.short	(.L_43 - .L_42)
.L_42:
        /*0078*/ 	.word	0x00000008
.L_43:


//--------------------- .nv.callgraph             --------------------------
	.section	.nv.callgraph,"",@"SHT_CUDA_CALLGRAPH"
	.align	4
	.sectionentsize	8
	.align		4
        /*0000*/ 	.word	0x00000000
	.align		4
        /*0004*/ 	.word	0xffffffff
	.align		4
        /*0008*/ 	.word	0x00000000
	.align		4
        /*000c*/ 	.word	0xfffffffe
	.align		4
        /*0010*/ 	.word	0x00000000
	.align		4
        /*0014*/ 	.word	0xfffffffd
	.align		4
        /*0018*/ 	.word	0x00000000
	.align		4
        /*001c*/ 	.word	0xfffffffc


//--------------------- .text._Z20Transpose_GPU_SharedPfS_ii --------------------------
	.section	.text._Z20Transpose_GPU_SharedPfS_ii,"ax",@progbits
	.align	128
        .global         _Z20Transpose_GPU_SharedPfS_ii
        .type           _Z20Transpose_GPU_SharedPfS_ii,@function
        .size           _Z20Transpose_GPU_SharedPfS_ii,(.L_x_2 - _Z20Transpose_GPU_SharedPfS_ii)
        .other          _Z20Transpose_GPU_SharedPfS_ii,@"STO_CUDA_ENTRY STV_DEFAULT"
_Z20Transpose_GPU_SharedPfS_ii:
.text._Z20Transpose_GPU_SharedPfS_ii:
[----:B------:R-:W-:Y:S01]  /*0000*/  LDC R1, c[0x0][0x37c] ;  /* 0x0000df00ff017b82 */ /* 0x000fe20000000800 */
[----:B------:R-:W0:Y:S07]  /*0010*/  S2R R11, SR_TID.X ;  /* 0x00000000000b7919 */ /* 0x000e2e0000002100 */
[----:B------:R-:W1:Y:S01]  /*0020*/  S2UR UR7, SR_CTAID.X ;  /* 0x00000000000779c3 */ /* 0x000e620000002500 */
[----:B------:R-:W2:Y:S01]  /*0030*/  LDCU UR4, c[0x0][0x364] ;  /* 0x00006c80ff0477ac */ /* 0x000ea20008000800 */
[----:B------:R-:W3:Y:S01]  /*0040*/  S2R R9, SR_TID.Y ;  /* 0x0000000000097919 */ /* 0x000ee20000002200 */
[----:B------:R-:W1:Y:S05]  /*0050*/  LDCU UR5, c[0x0][0x360] ;  /* 0x00006c00ff0577ac */ /* 0x000e6a0008000800 */
[----:B------:R-:W2:Y:S01]  /*0060*/  S2UR UR6, SR_CTAID.Y ;  /* 0x00000000000679c3 */ /* 0x000ea20000002600 */
[----:B------:R-:W4:Y:S01]  /*0070*/  LDCU.64 UR10, c[0x0][0x390] ;  /* 0x00007200ff0a77ac */ /* 0x000f220008000a00 */
[----:B------:R-:W5:Y:S01]  /*0080*/  LDCU.64 UR8, c[0x0][0x358] ;  /* 0x00006b00ff0877ac */ /* 0x000f620008000a00 */
[----:B-1----:R-:W-:-:S06]  /*0090*/  UIMAD UR5, UR5, UR7, URZ ;  /* 0x00000007050572a4 */ /* 0x002fcc000f8e02ff */
[----:B0-----:R-:W-:Y:S01]  /*00a0*/  VIADD R5, R11, UR5 ;  /* 0x000000050b057c36 */ /* 0x001fe20008000000 */
[----:B--2---:R-:W-:-:S04]  /*00b0*/  UIMAD UR4, UR4, UR6, URZ ;  /* 0x00000006040472a4 */ /* 0x004fc8000f8e02ff */
[----:B----4-:R-:W-:Y:S02]  /*00c0*/  ISETP.GE.AND P0, PT, R5, UR11, PT ;  /* 0x0000000b05007c0c */ /* 0x010fe4000bf06270 */
[----:B---3--:R-:W-:-:S04]  /*00d0*/  IADD3 R0, PT, PT, R9, UR4, RZ ;  /* 0x0000000409007c10 */ /* 0x008fc8000fffe0ff */
[----:B------:R-:W-:-:S13]  /*00e0*/  ISETP.GE.OR P0, PT, R0, UR10, P0 ;  /* 0x0000000a00007c0c */ /* 0x000fda0008706670 */
[----:B------:R-:W0:Y:S01]  /*00f0*/  @!P0 LDC.64 R2, c[0x0][0x380] ;  /* 0x0000e000ff028b82 */ /* 0x000e220000000a00 */
[----:B------:R-:W-:Y:S02]  /*0100*/  @!P0 IMAD R5, R0, UR11, R5 ;  /* 0x0000000b00058c24 */ /* 0x000fe4000f8e0205 */
[----:B------:R-:W-:Y:S02]  /*0110*/  IMAD.MOV.U32 R0, RZ, RZ, RZ ;  /* 0x000000ffff007224 */ /* 0x000fe400078e00ff */
[----:B0-----:R-:W-:-:S05]  /*0120*/  @!P0 IMAD.WIDE R2, R5, 0x4, R2 ;  /* 0x0000000405028825 */ /* 0x001fca00078e0202 */
[----:B-----5:R-:W2:Y:S01]  /*0130*/  @!P0 LDG.E R0, desc[UR8][R2.64] ;  /* 0x0000000802008981 */ /* 0x020ea2000c1e1900 */
[----:B------:R-:W0:Y:S01]  /*0140*/  S2UR UR7, SR_CgaCtaId ;  /* 0x00000000000779c3 */ /* 0x000e220000008800 */
[----:B------:R-:W-:Y:S01]  /*0150*/  UMOV UR6, 0x400 ;  /* 0x0000040000067882 */ /* 0x000fe20000000000 */
[----:B------:R-:W-:Y:S01]  /*0160*/  IADD3 R7, PT, PT, R11, UR4, RZ ;  /* 0x000000040b077c10 */ /* 0x000fe2000fffe0ff */
[----:B------:R-:W-:-:S03]  /*0170*/  VIADD R6, R9, UR5 ;  /* 0x0000000509067c36 */ /* 0x000fc60008000000 */
[----:B------:R-:W-:-:S04]  /*0180*/  ISETP.GE.U32.AND P0, PT, R7, UR10, PT ;  /* 0x0000000a07007c0c */ /* 0x000fc8000bf06070 */
[----:B------:R-:W-:Y:S01]  /*0190*/  ISETP.GE.U32.OR P0, PT, R6, UR11, P0 ;  /* 0x0000000b06007c0c */ /* 0x000fe20008706470 */
[----:B0-----:R-:W-:-:S06]  /*01a0*/  ULEA UR6, UR7, UR6, 0x18 ;  /* 0x0000000607067291 */ /* 0x001fcc000f8ec0ff */
[----:B------:R-:W-:-:S04]  /*01b0*/  LEA R4, R9, UR6, 0x6 ;  /* 0x0000000609047c11 */ /* 0x000fc8000f8e30ff */
[----:B------:R-:W-:-:S05]  /*01c0*/  LEA R5, R11, R4, 0x2 ;  /* 0x000000040b057211 */ /* 0x000fca00078e10ff */
[----:B--2---:R0:W-:Y:S01]  /*01d0*/  STS [R5], R0 ;  /* 0x0000000005007388 */ /* 0x0041e20000000800 */
[----:B------:R-:W-:Y:S06]  /*01e0*/  BAR.SYNC.DEFER_BLOCKING 0x0 ;  /* 0x0000000000007b1d */ /* 0x000fec0000010000 */
[----:B------:R-:W-:Y:S05]  /*01f0*/  @P0 EXIT ;  /* 0x000000000000094d */ /* 0x000fea0003800000 */
[----:B0-----:R-:W-:Y:S01]  /*0200*/  LEA R0, R11, UR6, 0x6 ;  /* 0x000000060b007c11 */ /* 0x001fe2000f8e30ff */
[----:B------:R-:W0:Y:S01]  /*0210*/  LDC.64 R2, c[0x0][0x388] ;  /* 0x0000e200ff027b82 */ /* 0x000e220000000a00 */
[----:B------:R-:W-:-:S03]  /*0220*/  IMAD R7, R6, UR10, R7 ;  /* 0x0000000a06077c24 */ /* 0x000fc6000f8e0207 */
[----:B------:R-:W-:-:S05]  /*0230*/  IMAD R0, R9, 0x4, R0 ;  /* 0x0000000409007824 */ /* 0x000fca00078e0200 */
[----:B------:R-:W1:Y:S01]  /*0240*/  LDS R5, [R0] ;  /* 0x0000000000057984 */ /* 0x000e620000000800 */
[----:B0-----:R-:W-:-:S05]  /*0250*/  IMAD.WIDE.U32 R2, R7, 0x4, R2 ;  /* 0x0000000407027825 */ /* 0x001fca00078e0002 */
[----:B-1----:R-:W-:Y:S01]  /*0260*/  STG.E desc[UR8][R2.64], R5 ;  /* 0x0000000502007986 */ /* 0x002fe2000c101908 */
[----:B------:R-:W-:Y:S05]  /*0270*/  EXIT ;  /* 0x000000000000794d */ /* 0x000fea0003800000 */
.L_x_0:
[----:B------:R-:W-:-:S00]  /*0280*/  BRA `(.L_x_0) ;  /* 0xfffffffc00fc7947 */ /* 0x000fc0000383ffff */
[----:B------:R-:W-:-:S00]  /*0290*/  NOP ;  /* 0x0000000000007918 */ /* 0x000fc00000000000 */
        /* <DEDUP_REMOVED lines=14> */
.L_x_2:


//--------------------- .text._Z13Transpose_GPUPfS_ii --------------------------
	.section	.text._Z13Transpose_GPUPfS_ii,"ax",@progbits
	.align	128
        .global         _Z13Transpose_GPUPfS_ii
        .type           _Z13Transpose_GPUPfS_ii,@function
        .size           _Z13Transpose_GPUPfS_ii,(.L_x_3 - _Z13Transpose_GPUPfS_ii)
        .other          _Z13Transpose_GPUPfS_ii,@"STO_CUDA_ENTRY STV_DEFAULT"
_Z13Transpose_GPUPfS_ii:
.text._Z13Transpose_GPUPfS_ii:
[----:B------:R-:W-:Y:S01]  /*0000*/  LDC R1, c[0x0][0x37c] ;  /* 0x0000df00ff017b82 */ /* 0x000fe20000000800 */
[----:B------:R-:W0:Y:S01]  /*0010*/  S2R R0, SR_TID.Y ;  /* 0x0000000000007919 */ /* 0x000e220000002200 */
[----:B------:R-:W0:Y:S01]  /*0020*/  LDCU UR4, c[0x0][0x364] ;  /* 0x00006c80ff0477ac */ /* 0x000e220008000800 */
[----:B------:R-:W0:Y:S01]  /*0030*/  S2R R3, SR_CTAID.Y ;  /* 0x0000000000037919 */ /* 0x000e220000002600 */
[----:B------:R-:W1:Y:S01]  /*0040*/  LDCU UR5, c[0x0][0x360] ;  /* 0x00006c00ff0577ac */ /* 0x000e620008000800 */
[----:B------:R-:W1:Y:S01]  /*0050*/  S2R R7, SR_TID.X ;  /* 0x0000000000077919 */ /* 0x000e620000002100 */
[----:B------:R-:W2:Y:S01]  /*0060*/  LDCU.64 UR6, c[0x0][0x390] ;  /* 0x00007200ff0677ac */ /* 0x000ea20008000a00 */
[----:B------:R-:W1:Y:S01]  /*0070*/  S2R R2, SR_CTAID.X ;  /* 0x0000000000027919 */ /* 0x000e620000002500 */
[----:B0-----:R-:W-:-:S05]  /*0080*/  IMAD R0, R3, UR4, R0 ;  /* 0x0000000403007c24 */ /* 0x001fca000f8e0200 */
[----:B--2---:R-:W-:Y:S01]  /*0090*/  ISETP.GE.AND P0, PT, R0, UR6, PT ;  /* 0x0000000600007c0c */ /* 0x004fe2000bf06270 */
[----:B-1----:R-:W-:-:S05]  /*00a0*/  IMAD R7, R2, UR5, R7 ;  /* 0x0000000502077c24 */ /* 0x002fca000f8e0207 */
[----:B------:R-:W-:-:S13]  /*00b0*/  ISETP.GE.OR P0, PT, R7, UR7, P0 ;  /* 0x0000000707007c0c */ /* 0x000fda0008706670 */
[----:B------:R-:W-:Y:S05]  /*00c0*/  @P0 EXIT ;  /* 0x000000000000094d */ /* 0x000fea0003800000 */
[----:B------:R-:W0:Y:S01]  /*00d0*/  LDC.64 R2, c[0x0][0x380] ;  /* 0x0000e000ff027b82 */ /* 0x000e220000000a00 */
[----:B------:R-:W1:Y:S01]  /*00e0*/  LDCU.64 UR4, c[0x0][0x358] ;  /* 0x00006b00ff0477ac */ /* 0x000e620008000a00 */
[----:B------:R-:W-:-:S04]  /*00f0*/  IMAD R5, R0, UR7, R7 ;  /* 0x0000000700057c24 */ /* 0x000fc8000f8e0207 */
[----:B0-----:R-:W-:Y:S02]  /*0100*/  IMAD.WIDE R2, R5, 0x4, R2 ;  /* 0x0000000405027825 */ /* 0x001fe400078e0202 */
[----:B------:R-:W0:Y:S04]  /*0110*/  LDC.64 R4, c[0x0][0x388] ;  /* 0x0000e200ff047b82 */ /* 0x000e280000000a00 */
[----:B-1----:R-:W2:Y:S01]  /*0120*/  LDG.E R3, desc[UR4][R2.64] ;  /* 0x0000000402037981 */ /* 0x002ea2000c1e1900 */
[----:B------:R-:W-:-:S04]  /*0130*/  IMAD R7, R7, UR6, R0 ;  /* 0x0000000607077c24 */ /* 0x000fc8000f8e0200 */
[----:B0-----:R-:W-:-:S05]  /*0140*/  IMAD.WIDE R4, R7, 0x4, R4 ;  /* 0x0000000407047825 */ /* 0x001fca00078e0204 */
[----:B--2---:R-:W-:Y:S01]  /*0150*/  STG.E desc[UR4][R4.64], R3 ;  /* 0x0000000304007986 */ /* 0x004fe2000c101904 */
[----:B------:R-:W-:Y:S05]  /*0160*/  EXIT ;  /* 0x000000000000794d */ /* 0x000fea0003800000 */
.L_x_1:
        /* <DEDUP_REMOVED lines=9> */
.L_x_3:


//--------------------- .nv.shared._Z20Transpose_GPU_SharedPfS_ii --------------------------
	.section	.nv.shared._Z20Transpose_GPU_SharedPfS_ii,"aw",@nobits
	.sectionflags	@""
	.align	4
.nv.shared._Z20Transpose_GPU_SharedPfS_ii:
	.zero		2048


//--------------------- .nv.shared.reserved.0     --------------------------
	.section	.nv.shared.reserved.0,"aw",@nobits
	.weak		__nv_reservedSMEM_offset_0_alias
	.size		__nv_reservedSMEM_offset_0_alias, 0, 64
	.other		__nv_reservedSMEM_offset_0_alias,@"STO_CUDA_RESERVED_SHARED STV_DEFAULT"
__nv_reservedSMEM_offset_0_alias:
	.zero		0
	.zero		64


//--------------------- .nv.constant0._Z20Transpose_GPU_SharedPfS_ii --------------------------
	.section	.nv.constant0._Z20Transpose_GPU_SharedPfS_ii,"a",@progbits
	.sectionflags	@""
	.align	4
.nv.constant0._Z20Transpose_GPU_SharedPfS_ii:
	.zero		920


//--------------------- .nv.constant0._Z13Transpose_GPUPfS_ii --------------------------
	.section	.nv.constant0._Z13Transpose_GPUPfS_ii,"a",@progbits
	.sectionflags	@""
	.align	4
.nv.constant0._Z13Transpose_GPUPfS_ii:
	.zero		920


//--------------------- SYMBOLS --------------------------

	.type		.nv.reservedSmem.offset0,@object
	.size		.nv.reservedSmem.offset0,0x4
	.type		.nv.reservedSmem.cap,@object
	.size		.nv.reservedSmem.cap,0x4
